//
// Generated by NVIDIA NVVM Compiler
//
// Compiler Build ID: CL-36424714
// Cuda compilation tools, release 13.0, V13.0.88
// Based on NVVM 20.0.0
//

.version 9.0
.target sm_100
.address_size 64

	// .globl	_Z15cuda_GetImgDiffPhS_S_

.visible .entry _Z15cuda_GetImgDiffPhS_S_(
	.param .u64 .ptr .align 1 _Z15cuda_GetImgDiffPhS_S__param_0,
	.param .u64 .ptr .align 1 _Z15cuda_GetImgDiffPhS_S__param_1,
	.param .u64 .ptr .align 1 _Z15cuda_GetImgDiffPhS_S__param_2
)
{
	.reg .b16 	%rs<8>;
	.reg .b32 	%r<12>;
	.reg .b64 	%rd<11>;

	ld.param.u64 	%rd1, [_Z15cuda_GetImgDiffPhS_S__param_0];
	ld.param.u64 	%rd2, [_Z15cuda_GetImgDiffPhS_S__param_1];
	ld.param.u64 	%rd3, [_Z15cuda_GetImgDiffPhS_S__param_2];
	cvta.to.global.u64 	%rd4, %rd3;
	cvta.to.global.u64 	%rd5, %rd2;
	mov.u32 	%r1, %tid.x;
	mov.u32 	%r2, %ctaid.x;
	mov.u32 	%r3, %ntid.x;
	mov.u32 	%r4, %tid.y;
	mov.u32 	%r5, %ctaid.y;
	mov.u32 	%r6, %ntid.y;
	mov.u32 	%r7, %tid.z;
	mad.lo.s32 	%r8, %r5, %r6, %r4;
	mad.lo.s32 	%r9, %r2, %r3, %r1;
	mad.lo.s32 	%r10, %r8, 2160, %r7;
	mad.lo.s32 	%r11, %r9, 3, %r10;
	cvt.s64.s32 	%rd6, %r11;
	add.s64 	%rd7, %rd5, %rd6;
	ld.global.u8 	%rs1, [%rd7];
	add.s64 	%rd8, %rd4, %rd6;
	ld.global.u8 	%rs3, [%rd8];
	cvta.to.global.u64 	%rd9, %rd1;
	min.u16 	%rs5, %rs1, %rs3;
	max.u16 	%rs6, %rs1, %rs3;
	sub.s16 	%rs7, %rs6, %rs5;
	add.s64 	%rd10, %rd9, %rd6;
	st.global.u8 	[%rd10], %rs7;
	ret;

}
	// .globl	_Z14cuda_SumPixelsPfS_
.visible .entry _Z14cuda_SumPixelsPfS_(
	.param .u64 .ptr .align 1 _Z14cuda_SumPixelsPfS__param_0,
	.param .u64 .ptr .align 1 _Z14cuda_SumPixelsPfS__param_1
)
{
	.reg .pred 	%p<5>;
	.reg .b32 	%r<9>;
	.reg .b32 	%f<5>;
	.reg .b64 	%rd<11>;

	ld.param.u64 	%rd4, [_Z14cuda_SumPixelsPfS__param_0];
	ld.param.u64 	%rd3, [_Z14cuda_SumPixelsPfS__param_1];
	cvta.to.global.u64 	%rd1, %rd4;
	mov.u32 	%r1, %tid.x;
	mov.u32 	%r8, %ntid.x;
	mov.u32 	%r3, %ctaid.x;
	mad.lo.s32 	%r4, %r8, %r3, %r1;
	setp.lt.u32 	%p1, %r8, 2;
	mul.wide.s32 	%rd5, %r4, 4;
	add.s64 	%rd2, %rd1, %rd5;
	@%p1 bra 	$L__BB1_4;
$L__BB1_1:
	shr.u32 	%r6, %r8, 1;
	setp.ge.u32 	%p2, %r1, %r6;
	@%p2 bra 	$L__BB1_3;
	add.s32 	%r7, %r6, %r4;
	mul.wide.u32 	%rd6, %r7, 4;
	add.s64 	%rd7, %rd1, %rd6;
	ld.global.f32 	%f1, [%rd7];
	ld.global.f32 	%f2, [%rd2];
	add.f32 	%f3, %f1, %f2;
	st.global.f32 	[%rd2], %f3;
$L__BB1_3:
	bar.sync 	0;
	setp.gt.u32 	%p3, %r8, 3;
	mov.u32 	%r8, %r6;
	@%p3 bra 	$L__BB1_1;
$L__BB1_4:
	setp.ne.s32 	%p4, %r1, 0;
	@%p4 bra 	$L__BB1_6;
	ld.global.f32 	%f4, [%rd2];
	cvta.to.global.u64 	%rd8, %rd3;
	mul.wide.u32 	%rd9, %r3, 4;
	add.s64 	%rd10, %rd8, %rd9;
	st.global.f32 	[%rd10], %f4;
$L__BB1_6:
	ret;

}
	// .globl	_Z16cuda_ByteToFloatPfPh
.visible .entry _Z16cuda_ByteToFloatPfPh(
	.param .u64 .ptr .align 1 _Z16cuda_ByteToFloatPfPh_param_0,
	.param .u64 .ptr .align 1 _Z16cuda_ByteToFloatPfPh_param_1
)
{
	.reg .b16 	%rs<2>;
	.reg .b32 	%r<5>;
	.reg .b32 	%f<2>;
	.reg .b64 	%rd<9>;

	ld.param.u64 	%rd1, [_Z16cuda_ByteToFloatPfPh_param_0];
	ld.param.u64 	%rd2, [_Z16cuda_ByteToFloatPfPh_param_1];
	cvta.to.global.u64 	%rd3, %rd1;
	cvta.to.global.u64 	%rd4, %rd2;
	mov.u32 	%r1, %tid.x;
	mov.u32 	%r2, %ntid.x;
	mov.u32 	%r3, %ctaid.x;
	mad.lo.s32 	%r4, %r2, %r3, %r1;
	cvt.s64.s32 	%rd5, %r4;
	add.s64 	%rd6, %rd4, %rd5;
	ld.global.u8 	%rs1, [%rd6];
	cvt.rn.f32.u16 	%f1, %rs1;
	mul.wide.s32 	%rd7, %r4, 4;
	add.s64 	%rd8, %rd3, %rd7;
	st.global.f32 	[%rd8], %f1;
	ret;

}


// ===== COMPILED SASS (sm_100) =====

	.target	sm_100

	.elftype	@"ET_EXEC"


//--------------------- .note.nv.tkinfo           --------------------------
	.section	.note.nv.tkinfo,"",@"SHT_NOTE"
	.sectionflags	@"SHF_NOTE_NV_TKINFO"
	.tkinfo
        /*0018*/ 	.word	0x00000002
        /*0030*/ 	.string	""
        /*0030*/ 	.string	"ptxas"
        /*0030*/ 	.string	"Cuda compilation tools, release 13.0, V13.0.88"
        /*0030*/ 	.string	"Build cuda_13.0.r13.0/compiler.36424714_0"
        /*0030*/ 	.string	"-arch sm_100 -m 64 "



//--------------------- .note.nv.cuinfo           --------------------------
	.section	.note.nv.cuinfo,"",@"SHT_NOTE"
	.sectionflags	@"SHF_NOTE_NV_CUINFO"
        /*0018*/ 	.short	0x0002
        /*001a*/ 	.short	0x0064
        /*001c*/ 	.short	0x0082
	.zero		2


//--------------------- .nv.info                  --------------------------
	.section	.nv.info,"",@"SHT_CUDA_INFO"
	.align	4


	//----- nvinfo : EIATTR_REGCOUNT
	.align		4
        /*0000*/ 	.byte	0x04, 0x2f
        /*0002*/ 	.short	(.L_1 - .L_0)
	.align		4
.L_0:
        /*0004*/ 	.word	index@(_Z15cuda_GetImgDiffPhS_S_)
        /*0008*/ 	.word	0x0000000c


	//----- nvinfo : EIATTR_FRAME_SIZE
	.align		4
.L_1:
        /*000c*/ 	.byte	0x04, 0x11
        /*000e*/ 	.short	(.L_3 - .L_2)
	.align		4
.L_2:
        /*0010*/ 	.word	index@(_Z15cuda_GetImgDiffPhS_S_)
        /*0014*/ 	.word	0x00000000


	//----- nvinfo : EIATTR_REGCOUNT
	.align		4
.L_3:
        /*0018*/ 	.byte	0x04, 0x2f
        /*001a*/ 	.short	(.L_5 - .L_4)
	.align		4
.L_4:
        /*001c*/ 	.word	index@(_Z14cuda_SumPixelsPfS_)
        /*0020*/ 	.word	0x00000010


	//----- nvinfo : EIATTR_FRAME_SIZE
	.align		4
.L_5:
        /*0024*/ 	.byte	0x04, 0x11
        /*0026*/ 	.short	(.L_7 - .L_6)
	.align		4
.L_6:
        /*0028*/ 	.word	index@(_Z14cuda_SumPixelsPfS_)
        /*002c*/ 	.word	0x00000000


	//----- nvinfo : EIATTR_REGCOUNT
	.align		4
.L_7:
        /*0030*/ 	.byte	0x04, 0x2f
        /*0032*/ 	.short	(.L_9 - .L_8)
	.align		4
.L_8:
        /*0034*/ 	.word	index@(_Z16cuda_ByteToFloatPfPh)
        /*0038*/ 	.word	0x0000000a


	//----- nvinfo : EIATTR_FRAME_SIZE
	.align		4
.L_9:
        /*003c*/ 	.byte	0x04, 0x11
        /*003e*/ 	.short	(.L_11 - .L_10)
	.align		4
.L_10:
        /*0040*/ 	.word	index@(_Z16cuda_ByteToFloatPfPh)
        /*0044*/ 	.word	0x00000000


	//----- nvinfo : EIATTR_MIN_STACK_SIZE
	.align		4
.L_11:
        /*0048*/ 	.byte	0x04, 0x12
        /*004a*/ 	.short	(.L_13 - .L_12)
	.align		4
.L_12:
        /*004c*/ 	.word	index@(_Z16cuda_ByteToFloatPfPh)
        /*0050*/ 	.word	0x00000000


	//----- nvinfo : EIATTR_MIN_STACK_SIZE
	.align		4
.L_13:
        /*0054*/ 	.byte	0x04, 0x12
        /*0056*/ 	.short	(.L_15 - .L_14)
	.align		4
.L_14:
        /*0058*/ 	.word	index@(_Z14cuda_SumPixelsPfS_)
        /*005c*/ 	.word	0x00000000


	//----- nvinfo : EIATTR_MIN_STACK_SIZE
	.align		4
.L_15:
        /*0060*/ 	.byte	0x04, 0x12
        /*0062*/ 	.short	(.L_17 - .L_16)
	.align		4
.L_16:
        /*0064*/ 	.word	index@(_Z15cuda_GetImgDiffPhS_S_)
        /*0068*/ 	.word	0x00000000
.L_17:


//--------------------- .nv.compat                --------------------------
	.section	.nv.compat,"",@"SHT_CUDA_COMPAT_INFO"
	.align	4
        /*0000*/ 	.byte	0x02, 0x09, 0x00, 0x00, 0x02, 0x02, 0x01, 0x00, 0x02, 0x05, 0x05, 0x00, 0x03, 0x07, 0x01, 0x01
        /*0010*/ 	.byte	0x02, 0x03, 0x00, 0x00, 0x02, 0x06, 0x01, 0x00, 0x04, 0x0b, 0x08, 0x00, 0x09, 0x00, 0x00, 0x00
        /*0020*/ 	.byte	0x00, 0x00, 0x00, 0x00


//--------------------- .nv.info._Z16cuda_ByteToFloatPfPh --------------------------
	.section	.nv.info._Z16cuda_ByteToFloatPfPh,"",@"SHT_CUDA_INFO"
	.sectionflags	@""
	.align	4


	//----- nvinfo : EIATTR_CUDA_API_VERSION
	.align		4
        /*0000*/ 	.byte	0x04, 0x37
        /*0002*/ 	.short	(.L_19 - .L_18)
.L_18:
        /*0004*/ 	.word	0x00000082


	//----- nvinfo : EIATTR_KPARAM_INFO
	.align		4
.L_19:
        /*0008*/ 	.byte	0x04, 0x17
        /*000a*/ 	.short	(.L_21 - .L_20)
.L_20:
        /*000c*/ 	.word	0x00000000
        /*0010*/ 	.short	0x0001
        /*0012*/ 	.short	0x0008
        /*0014*/ 	.byte	0x00, 0xf5, 0x21, 0x00


	//----- nvinfo : EIATTR_KPARAM_INFO
	.align		4
.L_21:
        /*0018*/ 	.byte	0x04, 0x17
        /*001a*/ 	.short	(.L_23 - .L_22)
.L_22:
        /*001c*/ 	.word	0x00000000
        /*0020*/ 	.short	0x0000
        /*0022*/ 	.short	0x0000
        /*0024*/ 	.byte	0x00, 0xf5, 0x21, 0x00


	//----- nvinfo : EIATTR_SPARSE_MMA_MASK
	.align		4
.L_23:
        /*0028*/ 	.byte	0x03, 0x50
        /*002a*/ 	.short	0x0000


	//----- nvinfo : EIATTR_MAXREG_COUNT
	.align		4
        /*002c*/ 	.byte	0x03, 0x1b
        /*002e*/ 	.short	0x00ff


	//----- nvinfo : EIATTR_MERCURY_ISA_VERSION
	.align		4
        /*0030*/ 	.byte	0x03, 0x5f
        /*0032*/ 	.short	0x0101


	//----- nvinfo : EIATTR_VRC_CTA_INIT_COUNT
	.align		4
        /*0034*/ 	.byte	0x02, 0x4a
	.zero		1
	.zero		1


	//----- nvinfo : EIATTR_EXIT_INSTR_OFFSETS
	.align		4
        /*0038*/ 	.byte	0x04, 0x1c
        /*003a*/ 	.short	(.L_25 - .L_24)


	//   ....[0]....
.L_24:
        /*003c*/ 	.word	0x000000e0


	//----- nvinfo : EIATTR_CBANK_PARAM_SIZE
	.align		4
.L_25:
        /*0040*/ 	.byte	0x03, 0x19
        /*0042*/ 	.short	0x0010


	//----- nvinfo : EIATTR_PARAM_CBANK
	.align		4
        /*0044*/ 	.byte	0x04, 0x0a
        /*0046*/ 	.short	(.L_27 - .L_26)
	.align		4
.L_26:
        /*0048*/ 	.word	index@(.nv.constant0._Z16cuda_ByteToFloatPfPh)
        /*004c*/ 	.short	0x0380
        /*004e*/ 	.short	0x0010


	//----- nvinfo : EIATTR_SW_WAR
	.align		4
.L_27:
        /*0050*/ 	.byte	0x04, 0x36
        /*0052*/ 	.short	(.L_29 - .L_28)
.L_28:
        /*0054*/ 	.word	0x00000008
.L_29:


//--------------------- .nv.info._Z14cuda_SumPixelsPfS_ --------------------------
	.section	.nv.info._Z14cuda_SumPixelsPfS_,"",@"SHT_CUDA_INFO"
	.sectionflags	@""
	.align	4


	//----- nvinfo : EIATTR_CUDA_API_VERSION
	.align		4
        /*0000*/ 	.byte	0x04, 0x37
        /*0002*/ 	.short	(.L_31 - .L_30)
.L_30:
        /*0004*/ 	.word	0x00000082


	//----- nvinfo : EIATTR_KPARAM_INFO
	.align		4
.L_31:
        /*0008*/ 	.byte	0x04, 0x17
        /*000a*/ 	.short	(.L_33 - .L_32)
.L_32:
        /*000c*/ 	.word	0x00000000
        /*0010*/ 	.short	0x0001
        /*0012*/ 	.short	0x0008
        /*0014*/ 	.byte	0x00, 0xf5, 0x21, 0x00


	//----- nvinfo : EIATTR_KPARAM_INFO
	.align		4
.L_33:
        /*0018*/ 	.byte	0x04, 0x17
        /*001a*/ 	.short	(.L_35 - .L_34)
.L_34:
        /*001c*/ 	.word	0x00000000
        /*0020*/ 	.short	0x0000
        /*0022*/ 	.short	0x0000
        /*0024*/ 	.byte	0x00, 0xf5, 0x21, 0x00


	//----- nvinfo : EIATTR_SPARSE_MMA_MASK
	.align		4
.L_35:
        /*0028*/ 	.byte	0x03, 0x50
        /*002a*/ 	.short	0x0000


	//----- nvinfo : EIATTR_MAXREG_COUNT
	.align		4
        /*002c*/ 	.byte	0x03, 0x1b
        /*002e*/ 	.short	0x00ff


	//----- nvinfo : EIATTR_NUM_BARRIERS
	.align		4
        /*0030*/ 	.byte	0x02, 0x4c
        /*0032*/ 	.byte	0x01
	.zero		1


	//----- nvinfo : EIATTR_MERCURY_ISA_VERSION
	.align		4
        /*0034*/ 	.byte	0x03, 0x5f
        /*0036*/ 	.short	0x0101


	//----- nvinfo : EIATTR_VRC_CTA_INIT_COUNT
	.align		4
        /*0038*/ 	.byte	0x02, 0x4a
	.zero		1
	.zero		1


	//----- nvinfo : EIATTR_EXIT_INSTR_OFFSETS
	.align		4
        /*003c*/ 	.byte	0x04, 0x1c
        /*003e*/ 	.short	(.L_37 - .L_36)


	//   ....[0]....
.L_36:
        /*0040*/ 	.word	0x000001b0


	//   ....[1]....
        /*0044*/ 	.word	0x00000200


	//----- nvinfo : EIATTR_CRS_STACK_SIZE
	.align		4
.L_37:
        /*0048*/ 	.byte	0x04, 0x1e
        /*004a*/ 	.short	(.L_39 - .L_38)
.L_38:
        /*004c*/ 	.word	0x00000000


	//----- nvinfo : EIATTR_CBANK_PARAM_SIZE
	.align		4
.L_39:
        /*0050*/ 	.byte	0x03, 0x19
        /*0052*/ 	.short	0x0010


	//----- nvinfo : EIATTR_PARAM_CBANK
	.align		4
        /*0054*/ 	.byte	0x04, 0x0a
        /*0056*/ 	.short	(.L_41 - .L_40)
	.align		4
.L_40:
        /*0058*/ 	.word	index@(.nv.constant0._Z14cuda_SumPixelsPfS_)
        /*005c*/ 	.short	0x0380
        /*005e*/ 	.short	0x0010


	//----- nvinfo : EIATTR_SW_WAR
	.align		4
.L_41:
        /*0060*/ 	.byte	0x04, 0x36
        /*0062*/ 	.short	(.L_43 - .L_42)
.L_42:
        /*0064*/ 	.word	0x00000008
.L_43:


//--------------------- .nv.info._Z15cuda_GetImgDiffPhS_S_ --------------------------
	.section	.nv.info._Z15cuda_GetImgDiffPhS_S_,"",@"SHT_CUDA_INFO"
	.sectionflags	@""
	.align	4


	//----- nvinfo : EIATTR_CUDA_API_VERSION
	.align		4
        /*0000*/ 	.byte	0x04, 0x37
        /*0002*/ 	.short	(.L_45 - .L_44)
.L_44:
        /*0004*/ 	.word	0x00000082


	//----- nvinfo : EIATTR_KPARAM_INFO
	.align		4
.L_45:
        /*0008*/ 	.byte	0x04, 0x17
        /*000a*/ 	.short	(.L_47 - .L_46)
.L_46:
        /*000c*/ 	.word	0x00000000
        /*0010*/ 	.short	0x0002
        /*0012*/ 	.short	0x0010
        /*0014*/ 	.byte	0x00, 0xf5, 0x21, 0x00


	//----- nvinfo : EIATTR_KPARAM_INFO
	.align		4
.L_47:
        /*0018*/ 	.byte	0x04, 0x17
        /*001a*/ 	.short	(.L_49 - .L_48)
.L_48:
        /*001c*/ 	.word	0x00000000
        /*0020*/ 	.short	0x0001
        /*0022*/ 	.short	0x0008
        /*0024*/ 	.byte	0x00, 0xf5, 0x21, 0x00


	//----- nvinfo : EIATTR_KPARAM_INFO
	.align		4
.L_49:
        /*0028*/ 	.byte	0x04, 0x17
        /*002a*/ 	.short	(.L_51 - .L_50)
.L_50:
        /*002c*/ 	.word	0x00000000
        /*0030*/ 	.short	0x0000
        /*0032*/ 	.short	0x0000
        /*0034*/ 	.byte	0x00, 0xf5, 0x21, 0x00


	//----- nvinfo : EIATTR_SPARSE_MMA_MASK
	.align		4
.L_51:
        /*0038*/ 	.byte	0x03, 0x50
        /*003a*/ 	.short	0x0000


	//----- nvinfo : EIATTR_MAXREG_COUNT
	.align		4
        /*003c*/ 	.byte	0x03, 0x1b
        /*003e*/ 	.short	0x00ff


	//----- nvinfo : EIATTR_MERCURY_ISA_VERSION
	.align		4
        /*0040*/ 	.byte	0x03, 0x5f
        /*0042*/ 	.short	0x0101


	//----- nvinfo : EIATTR_VRC_CTA_INIT_COUNT
	.align		4
        /*0044*/ 	.byte	0x02, 0x4a
	.zero		1
	.zero		1


	//----- nvinfo : EIATTR_EXIT_INSTR_OFFSETS
	.align		4
        /*0048*/ 	.byte	0x04, 0x1c
        /*004a*/ 	.short	(.L_53 - .L_52)


	//   ....[0]....
.L_52:
        /*004c*/ 	.word	0x000001f0


	//----- nvinfo : EIATTR_CBANK_PARAM_SIZE
	.align		4
.L_53:
        /*0050*/ 	.byte	0x03, 0x19
        /*0052*/ 	.short	0x0018


	//----- nvinfo : EIATTR_PARAM_CBANK
	.align		4
        /*0054*/ 	.byte	0x04, 0x0a
        /*0056*/ 	.short	(.L_55 - .L_54)
	.align		4
.L_54:
        /*0058*/ 	.word	index@(.nv.constant0._Z15cuda_GetImgDiffPhS_S_)
        /*005c*/ 	.short	0x0380
        /*005e*/ 	.short	0x0018


	//----- nvinfo : EIATTR_SW_WAR
	.align		4
.L_55:
        /*0060*/ 	.byte	0x04, 0x36
        /*0062*/ 	.short	(.L_57 - .L_56)
.L_56:
        /*0064*/ 	.word	0x00000008
.L_57:


//--------------------- .nv.callgraph             --------------------------
	.section	.nv.callgraph,"",@"SHT_CUDA_CALLGRAPH"
	.align	4
	.sectionentsize	8
	.align		4
        /*0000*/ 	.word	0x00000000
	.align		4
        /*0004*/ 	.word	0xffffffff
	.align		4
        /*0008*/ 	.word	0x00000000
	.align		4
        /*000c*/ 	.word	0xfffffffe
	.align		4
        /*0010*/ 	.word	0x00000000
	.align		4
        /*0014*/ 	.word	0xfffffffd
	.align		4
        /*0018*/ 	.word	0x00000000
	.align		4
        /*001c*/ 	.word	0xfffffffc


//--------------------- .text._Z16cuda_ByteToFloatPfPh --------------------------
	.section	.text._Z16cuda_ByteToFloatPfPh,"ax",@progbits
	.align	128
        .global         _Z16cuda_ByteToFloatPfPh
        .type           _Z16cuda_ByteToFloatPfPh,@function
        .size           _Z16cuda_ByteToFloatPfPh,(.L_x_7 - _Z16cuda_ByteToFloatPfPh)
        .other          _Z16cuda_ByteToFloatPfPh,@"STO_CUDA_ENTRY STV_DEFAULT"
_Z16cuda_ByteToFloatPfPh:
.text._Z16cuda_ByteToFloatPfPh:
[----:B------:R-:W-:Y:S01]  /*0000*/  LDC R1, c[0x0][0x37c] ;  /* 0x0000df00ff017b82 */ /* 0x000fe20000000800 */
[----:B------:R-:W0:Y:S01]  /*0010*/  S2R R7, SR_TID.X ;  /* 0x0000000000077919 */ /* 0x000e220000002100 */
[----:B------:R-:W0:Y:S06]  /*0020*/  LDCU UR6, c[0x0][0x360] ;  /* 0x00006c00ff0677ac */ /* 0x000e2c0008000800 */
[----:B------:R-:W1:Y:S01]  /*0030*/  LDC.64 R2, c[0x0][0x380] ;  /* 0x0000e000ff027b82 */ /* 0x000e620000000a00 */
[----:B------:R-:W0:Y:S01]  /*0040*/  S2R R0, SR_CTAID.X ;  /* 0x0000000000007919 */ /* 0x000e220000002500 */
[----:B------:R-:W2:Y:S01]  /*0050*/  LDCU.64 UR8, c[0x0][0x388] ;  /* 0x00007100ff0877ac */ /* 0x000ea20008000a00 */
[----:B------:R-:W3:Y:S01]  /*0060*/  LDCU.64 UR4, c[0x0][0x358] ;  /* 0x00006b00ff0477ac */ /* 0x000ee20008000a00 */
[----:B0-----:R-:W-:-:S05]  /*0070*/  IMAD R7, R0, UR6, R7 ;  /* 0x0000000600077c24 */ /* 0x001fca000f8e0207 */
[----:B--2---:R-:W-:-:S04]  /*0080*/  IADD3 R4, P0, PT, R7, UR8, RZ ;  /* 0x0000000807047c10 */ /* 0x004fc8000ff1e0ff */
[----:B------:R-:W-:-:S05]  /*0090*/  LEA.HI.X.SX32 R5, R7, UR9, 0x1, P0 ;  /* 0x0000000907057c11 */ /* 0x000fca00080f0eff */
[----:B---3--:R-:W2:Y:S01]  /*00a0*/  LDG.E.U8 R4, desc[UR4][R4.64] ;  /* 0x0000000404047981 */ /* 0x008ea2000c1e1100 */
[----:B-1----:R-:W-:Y:S01]  /*00b0*/  IMAD.WIDE R2, R7, 0x4, R2 ;  /* 0x0000000407027825 */ /* 0x002fe200078e0202 */
[----:B--2---:R-:W-:-:S05]  /*00c0*/  I2FP.F32.U32 R7, R4 ;  /* 0x0000000400077245 */ /* 0x004fca0000201000 */
[----:B------:R-:W-:Y:S01]  /*00d0*/  STG.E desc[UR4][R2.64], R7 ;  /* 0x0000000702007986 */ /* 0x000fe2000c101904 */
[----:B------:R-:W-:Y:S05]  /*00e0*/  EXIT ;  /* 0x000000000000794d */ /* 0x000fea0003800000 */
.L_x_0:
[----:B------:R-:W-:-:S00]  /*00f0*/  BRA `(.L_x_0) ;  /* 0xfffffffc00fc7947 */ /* 0x000fc0000383ffff */
[----:B------:R-:W-:-:S00]  /*0100*/  NOP ;  /* 0x0000000000007918 */ /* 0x000fc00000000000 */
[----:B------:R-:W-:-:S00]  /*0110*/  NOP ;  /* 0x0000000000007918 */ /* 0x000fc00000000000 */
[----:B------:R-:W-:-:S00]  /*0120*/  NOP ;  /* 0x0000000000007918 */ /* 0x000fc00000000000 */
[----:B------:R-:W-:-:S00]  /*0130*/  NOP ;  /* 0x0000000000007918 */ /* 0x000fc00000000000 */
[----:B------:R-:W-:-:S00]  /*0140*/  NOP ;  /* 0x0000000000007918 */ /* 0x000fc00000000000 */
[----:B------:R-:W-:-:S00]  /*0150*/  NOP ;  /* 0x0000000000007918 */ /* 0x000fc00000000000 */
[----:B------:R-:W-:-:S00]  /*0160*/  NOP ;  /* 0x0000000000007918 */ /* 0x000fc00000000000 */
[----:B------:R-:W-:-:S00]  /*0170*/  NOP ;  /* 0x0000000000007918 */ /* 0x000fc00000000000 */
.L_x_7:


//--------------------- .text._Z14cuda_SumPixelsPfS_ --------------------------
	.section	.text._Z14cuda_SumPixelsPfS_,"ax",@progbits
	.align	128
        .global         _Z14cuda_SumPixelsPfS_
        .type           _Z14cuda_SumPixelsPfS_,@function
        .size           _Z14cuda_SumPixelsPfS_,(.L_x_8 - _Z14cuda_SumPixelsPfS_)
        .other          _Z14cuda_SumPixelsPfS_,@"STO_CUDA_ENTRY STV_DEFAULT"
_Z14cuda_SumPixelsPfS_:
.text._Z14cuda_SumPixelsPfS_:
[----:B------:R-:W-:Y:S01]  /*0000*/  LDC R1, c[0x0][0x37c] ;  /* 0x0000df00ff017b82 */ /* 0x000fe20000000800 */
[----:B------:R-:W0:Y:S01]  /*0010*/  S2R R0, SR_TID.X ;  /* 0x0000000000007919 */ /* 0x000e220000002100 */
[----:B------:R-:W1:Y:S06]  /*0020*/  LDCU UR4, c[0x0][0x360] ;  /* 0x00006c00ff0477ac */ /* 0x000e6c0008000800 */
[----:B------:R-:W2:Y:S01]  /*0030*/  LDC.64 R2, c[0x0][0x380] ;  /* 0x0000e000ff027b82 */ /* 0x000ea20000000a00 */
[----:B------:R-:W0:Y:S01]  /*0040*/  S2R R13, SR_CTAID.X ;  /* 0x00000000000d7919 */ /* 0x000e220000002500 */
[----:B------:R-:W3:Y:S01]  /*0050*/  LDCU.64 UR6, c[0x0][0x358] ;  /* 0x00006b00ff0677ac */ /* 0x000ee20008000a00 */
[----:B-1----:R-:W-:-:S02]  /*0060*/  UISETP.GE.U32.AND UP0, UPT, UR4, 0x2, UPT ;  /* 0x000000020400788c */ /* 0x002fc4000bf06070 */
[----:B0-----:R-:W-:-:S04]  /*0070*/  IMAD R9, R13, UR4, R0 ;  /* 0x000000040d097c24 */ /* 0x001fc8000f8e0200 */
[----:B--2---:R-:W-:-:S03]  /*0080*/  IMAD.WIDE R2, R9, 0x4, R2 ;  /* 0x0000000409027825 */ /* 0x004fc600078e0202 */
[----:B---3--:R-:W-:Y:S05]  /*0090*/  BRA.U !UP0, `(.L_x_1) ;  /* 0x0000000108407547 */ /* 0x008fea000b800000 */
[----:B------:R-:W0:Y:S02]  /*00a0*/  LDC.64 R6, c[0x0][0x380] ;  /* 0x0000e000ff067b82 */ /* 0x000e240000000a00 */
.L_x_4:
[----:B------:R-:W-:Y:S01]  /*00b0*/  USHF.R.U32.HI UR5, URZ, 0x1, UR4 ;  /* 0x00000001ff057899 */ /* 0x000fe20008011604 */
[----:B------:R-:W-:Y:S05]  /*00c0*/  BSSY.RECONVERGENT B0, `(.L_x_2) ;  /* 0x0000009000007945 */ /* 0x000fea0003800200 */
[----:B------:R-:W-:-:S13]  /*00d0*/  ISETP.GE.U32.AND P0, PT, R0, UR5, PT ;  /* 0x0000000500007c0c */ /* 0x000fda000bf06070 */
[----:B-1----:R-:W-:Y:S05]  /*00e0*/  @P0 BRA `(.L_x_3) ;  /* 0x0000000000180947 */ /* 0x002fea0003800000 */
[----:B------:R-:W-:Y:S01]  /*00f0*/  IADD3 R5, PT, PT, R9, UR5, RZ ;  /* 0x0000000509057c10 */ /* 0x000fe2000fffe0ff */
[----:B------:R-:W2:Y:S04]  /*0100*/  LDG.E R11, desc[UR6][R2.64] ;  /* 0x00000006020b7981 */ /* 0x000ea8000c1e1900 */
[----:B0-----:R-:W-:-:S06]  /*0110*/  IMAD.WIDE.U32 R4, R5, 0x4, R6 ;  /* 0x0000000405047825 */ /* 0x001fcc00078e0006 */
[----:B------:R-:W2:Y:S02]  /*0120*/  LDG.E R4, desc[UR6][R4.64] ;  /* 0x0000000604047981 */ /* 0x000ea4000c1e1900 */
[----:B--2---:R-:W-:-:S05]  /*0130*/  FADD R11, R4, R11 ;  /* 0x0000000b040b7221 */ /* 0x004fca0000000000 */
[----:B------:R1:W-:Y:S02]  /*0140*/  STG.E desc[UR6][R2.64], R11 ;  /* 0x0000000b02007986 */ /* 0x0003e4000c101906 */
.L_x_3:
[----:B------:R-:W-:Y:S05]  /*0150*/  BSYNC.RECONVERGENT B0 ;  /* 0x0000000000007941 */ /* 0x000fea0003800200 */
.L_x_2:
[----:B------:R-:W-:Y:S01]  /*0160*/  BAR.SYNC.DEFER_BLOCKING 0x0 ;  /* 0x0000000000007b1d */ /* 0x000fe20000010000 */
[----:B------:R-:W-:-:S05]  /*0170*/  UISETP.GT.U32.AND UP0, UPT, UR4, 0x3, UPT ;  /* 0x000000030400788c */ /* 0x000fca000bf04070 */
[----:B------:R-:W-:-:S04]  /*0180*/  UMOV UR4, UR5 ;  /* 0x0000000500047c82 */ /* 0x000fc80008000000 */
[----:B------:R-:W-:Y:S05]  /*0190*/  BRA.U UP0, `(.L_x_4) ;  /* 0xfffffffd00c47547 */ /* 0x000fea000b83ffff */
.L_x_1:
[----:B------:R-:W-:-:S13]  /*01a0*/  ISETP.NE.AND P0, PT, R0, RZ, PT ;  /* 0x000000ff0000720c */ /* 0x000fda0003f05270 */
[----:B------:R-:W-:Y:S05]  /*01b0*/  @P0 EXIT ;  /* 0x000000000000094d */ /* 0x000fea0003800000 */
[----:B-1----:R-:W2:Y:S01]  /*01c0*/  LDG.E R3, desc[UR6][R2.64] ;  /* 0x0000000602037981 */ /* 0x002ea2000c1e1900 */
[----:B------:R-:W1:Y:S02]  /*01d0*/  LDC.64 R4, c[0x0][0x388] ;  /* 0x0000e200ff047b82 */ /* 0x000e640000000a00 */
[----:B-1----:R-:W-:-:S05]  /*01e0*/  IMAD.WIDE.U32 R4, R13, 0x4, R4 ;  /* 0x000000040d047825 */ /* 0x002fca00078e0004 */
[----:B--2---:R-:W-:Y:S01]  /*01f0*/  STG.E desc[UR6][R4.64], R3 ;  /* 0x0000000304007986 */ /* 0x004fe2000c101906 */
[----:B------:R-:W-:Y:S05]  /*0200*/  EXIT ;  /* 0x000000000000794d */ /* 0x000fea0003800000 */
.L_x_5:
        /* <DEDUP_REMOVED lines=15> */
.L_x_8:


//--------------------- .text._Z15cuda_GetImgDiffPhS_S_ --------------------------
	.section	.text._Z15cuda_GetImgDiffPhS_S_,"ax",@progbits
	.align	128
        .global         _Z15cuda_GetImgDiffPhS_S_
        .type           _Z15cuda_GetImgDiffPhS_S_,@function
        .size           _Z15cuda_GetImgDiffPhS_S_,(.L_x_9 - _Z15cuda_GetImgDiffPhS_S_)
        .other          _Z15cuda_GetImgDiffPhS_S_,@"STO_CUDA_ENTRY STV_DEFAULT"
_Z15cuda_GetImgDiffPhS_S_:
.text._Z15cuda_GetImgDiffPhS_S_:
[----:B------:R-:W-:Y:S01]  /*0000*/  LDC R1, c[0x0][0x37c] ;  /* 0x0000df00ff017b82 */ /* 0x000fe20000000800 */
[----:B------:R-:W0:Y:S07]  /*0010*/  S2R R0, SR_TID.Y ;  /* 0x0000000000007919 */ /* 0x000e2e0000002200 */
[----:B------:R-:W1:Y:S01]  /*0020*/  LDC R3, c[0x0][0x360] ;  /* 0x0000d800ff037b82 */ /* 0x000e620000000800 */
[----:B------:R-:W2:Y:S01]  /*0030*/  LDCU.128 UR8, c[0x0][0x380] ;  /* 0x00007000ff0877ac */ /* 0x000ea20008000c00 */
[----:B------:R-:W1:Y:S01]  /*0040*/  S2R R2, SR_TID.X ;  /* 0x0000000000027919 */ /* 0x000e620000002100 */
[----:B------:R-:W3:Y:S01]  /*0050*/  LDCU.64 UR6, c[0x0][0x390] ;  /* 0x00007200ff0677ac */ /* 0x000ee20008000a00 */
[----:B------:R-:W4:Y:S04]  /*0060*/  S2R R7, SR_TID.Z ;  /* 0x0000000000077919 */ /* 0x000f280000002300 */
[----:B------:R-:W0:Y:S08]  /*0070*/  S2UR UR5, SR_CTAID.Y ;  /* 0x00000000000579c3 */ /* 0x000e300000002600 */
[----:B------:R-:W0:Y:S08]  /*0080*/  LDC R5, c[0x0][0x364] ;  /* 0x0000d900ff057b82 */ /* 0x000e300000000800 */
[----:B------:R-:W1:Y:S01]  /*0090*/  S2UR UR4, SR_CTAID.X ;  /* 0x00000000000479c3 */ /* 0x000e620000002500 */
[----:B0-----:R-:W-:-:S02]  /*00a0*/  IMAD R0, R5, UR5, R0 ;  /* 0x0000000505007c24 */ /* 0x001fc4000f8e0200 */
[----:B-1----:R-:W-:Y:S01]  /*00b0*/  IMAD R2, R3, UR4, R2 ;  /* 0x0000000403027c24 */ /* 0x002fe2000f8e0202 */
[----:B------:R-:W0:Y:S01]  /*00c0*/  LDCU.64 UR4, c[0x0][0x358] ;  /* 0x00006b00ff0477ac */ /* 0x000e220008000a00 */
[----:B----4-:R-:W-:-:S04]  /*00d0*/  IMAD R3, R0, 0x870, R7 ;  /* 0x0000087000037824 */ /* 0x010fc800078e0207 */
[----:B------:R-:W-:-:S05]  /*00e0*/  IMAD R6, R2, 0x3, R3 ;  /* 0x0000000302067824 */ /* 0x000fca00078e0203 */
[C---:B--2---:R-:W-:Y:S02]  /*00f0*/  IADD3 R2, P0, PT, R6.reuse, UR10, RZ ;  /* 0x0000000a06027c10 */ /* 0x044fe4000ff1e0ff */
[----:B------:R-:W-:Y:S02]  /*0100*/  SHF.R.S32.HI R7, RZ, 0x1f, R6 ;  /* 0x0000001fff077819 */ /* 0x000fe40000011406 */
[----:B---3--:R-:W-:Y:S02]  /*0110*/  IADD3 R4, P1, PT, R6, UR6, RZ ;  /* 0x0000000606047c10 */ /* 0x008fe4000ff3e0ff */
[C---:B------:R-:W-:Y:S02]  /*0120*/  IADD3.X R3, PT, PT, R7.reuse, UR11, RZ, P0, !PT ;  /* 0x0000000b07037c10 */ /* 0x040fe400087fe4ff */
[----:B------:R-:W-:-:S03]  /*0130*/  IADD3.X R5, PT, PT, R7, UR7, RZ, P1, !PT ;  /* 0x0000000707057c10 */ /* 0x000fc60008ffe4ff */
[----:B0-----:R-:W2:Y:S04]  /*0140*/  LDG.E.U8 R2, desc[UR4][R2.64] ;  /* 0x0000000402027981 */ /* 0x001ea8000c1e1100 */
[----:B------:R-:W2:Y:S01]  /*0150*/  LDG.E.U8 R4, desc[UR4][R4.64] ;  /* 0x0000000404047981 */ /* 0x000ea2000c1e1100 */
[----:B------:R-:W-:-:S04]  /*0160*/  IADD3 R6, P0, PT, R6, UR8, RZ ;  /* 0x0000000806067c10 */ /* 0x000fc8000ff1e0ff */
[----:B------:R-:W-:Y:S02]  /*0170*/  IADD3.X R7, PT, PT, R7, UR9, RZ, P0, !PT ;  /* 0x0000000907077c10 */ /* 0x000fe400087fe4ff */
[CC--:B--2---:R-:W-:Y:S02]  /*0180*/  VIMNMX.U16x2 R0, PT, PT, R2.reuse, R4.reuse, PT ;  /* 0x0000000402007248 */ /* 0x0c4fe40003fe0200 */
[----:B------:R-:W-:-:S03]  /*0190*/  VIMNMX.U16x2 R3, PT, PT, R2, R4, !PT ;  /* 0x0000000402037248 */ /* 0x000fc60007fe0200 */
[--C-:B------:R-:W-:Y:S01]  /*01a0*/  IMAD.MOV R9, RZ, RZ, -R0.reuse ;  /* 0x000000ffff097224 */ /* 0x100fe200078e0a00 */
[----:B------:R-:W-:-:S04]  /*01b0*/  PRMT R0, R3, 0x7610, R0 ;  /* 0x0000761003007816 */ /* 0x000fc80000000000 */
[----:B------:R-:W-:-:S05]  /*01c0*/  PRMT R9, R9, 0x7710, RZ ;  /* 0x0000771009097816 */ /* 0x000fca00000000ff */
[----:B------:R-:W-:-:S05]  /*01d0*/  IMAD.IADD R9, R0, 0x1, R9 ;  /* 0x0000000100097824 */ /* 0x000fca00078e0209 */
[----:B------:R-:W-:Y:S01]  /*01e0*/  STG.E.U8 desc[UR4][R6.64], R9 ;  /* 0x0000000906007986 */ /* 0x000fe2000c101104 */
[----:B------:R-:W-:Y:S05]  /*01f0*/  EXIT ;  /* 0x000000000000794d */ /* 0x000fea0003800000 */
.L_x_6:
        /* <DEDUP_REMOVED lines=16> */
.L_x_9:


//--------------------- .nv.shared.reserved.0     --------------------------
	.section	.nv.shared.reserved.0,"aw",@nobits
	.weak		__nv_reservedSMEM_offset_0_alias
	.size		__nv_reservedSMEM_offset_0_alias, 0, 64
	.other		__nv_reservedSMEM_offset_0_alias,@"STO_CUDA_RESERVED_SHARED STV_DEFAULT"
__nv_reservedSMEM_offset_0_alias:
	.zero		0
	.zero		64


//--------------------- .nv.constant0._Z16cuda_ByteToFloatPfPh --------------------------
	.section	.nv.constant0._Z16cuda_ByteToFloatPfPh,"a",@progbits
	.sectionflags	@""
	.align	4
.nv.constant0._Z16cuda_ByteToFloatPfPh:
	.zero		912


//--------------------- .nv.constant0._Z14cuda_SumPixelsPfS_ --------------------------
	.section	.nv.constant0._Z14cuda_SumPixelsPfS_,"a",@progbits
	.sectionflags	@""
	.align	4
.nv.constant0._Z14cuda_SumPixelsPfS_:
	.zero		912


//--------------------- .nv.constant0._Z15cuda_GetImgDiffPhS_S_ --------------------------
	.section	.nv.constant0._Z15cuda_GetImgDiffPhS_S_,"a",@progbits
	.sectionflags	@""
	.align	4
.nv.constant0._Z15cuda_GetImgDiffPhS_S_:
	.zero		920


//--------------------- SYMBOLS --------------------------

	.type		.nv.reservedSmem.offset0,@object
	.size		.nv.reservedSmem.offset0,0x4
